//
// Generated by NVIDIA NVVM Compiler
//
// Compiler Build ID: CL-36424714
// Cuda compilation tools, release 13.0, V13.0.88
// Based on NVVM 20.0.0
//

.version 9.0
.target sm_100
.address_size 64

	// .globl	_Z15matrixAddKernelPiS_S_i

.visible .entry _Z15matrixAddKernelPiS_S_i(
	.param .u64 .ptr .align 1 _Z15matrixAddKernelPiS_S_i_param_0,
	.param .u64 .ptr .align 1 _Z15matrixAddKernelPiS_S_i_param_1,
	.param .u64 .ptr .align 1 _Z15matrixAddKernelPiS_S_i_param_2,
	.param .u32 _Z15matrixAddKernelPiS_S_i_param_3
)
{
	.reg .pred 	%p<2>;
	.reg .b32 	%r<17>;
	.reg .b64 	%rd<11>;

	ld.param.u64 	%rd1, [_Z15matrixAddKernelPiS_S_i_param_0];
	ld.param.u64 	%rd2, [_Z15matrixAddKernelPiS_S_i_param_1];
	ld.param.u64 	%rd3, [_Z15matrixAddKernelPiS_S_i_param_2];
	ld.param.u32 	%r2, [_Z15matrixAddKernelPiS_S_i_param_3];
	mov.u32 	%r4, %tid.x;
	mov.u32 	%r5, %ntid.x;
	mov.u32 	%r6, %ctaid.x;
	mad.lo.s32 	%r7, %r5, %r6, %r4;
	mov.u32 	%r8, %tid.y;
	mov.u32 	%r9, %ntid.y;
	mov.u32 	%r10, %ctaid.y;
	mad.lo.s32 	%r11, %r9, %r10, %r8;
	mad.lo.s32 	%r1, %r2, %r11, %r7;
	max.s32 	%r13, %r7, %r11;
	setp.ge.s32 	%p1, %r13, %r2;
	@%p1 bra 	$L__BB0_2;
	cvta.to.global.u64 	%rd4, %rd1;
	cvta.to.global.u64 	%rd5, %rd2;
	cvta.to.global.u64 	%rd6, %rd3;
	mul.wide.s32 	%rd7, %r1, 4;
	add.s64 	%rd8, %rd4, %rd7;
	ld.global.u32 	%r14, [%rd8];
	add.s64 	%rd9, %rd5, %rd7;
	ld.global.u32 	%r15, [%rd9];
	add.s32 	%r16, %r15, %r14;
	add.s64 	%rd10, %rd6, %rd7;
	st.global.u32 	[%rd10], %r16;
$L__BB0_2:
	ret;

}


// ===== COMPILED SASS (sm_100) =====

	.target	sm_100

	.elftype	@"ET_EXEC"


//--------------------- .note.nv.tkinfo           --------------------------
	.section	.note.nv.tkinfo,"",@"SHT_NOTE"
	.sectionflags	@"SHF_NOTE_NV_TKINFO"
	.tkinfo
        /*0018*/ 	.word	0x00000002
        /*0030*/ 	.string	""
        /*0030*/ 	.string	"ptxas"
        /*0030*/ 	.string	"Cuda compilation tools, release 13.0, V13.0.88"
        /*0030*/ 	.string	"Build cuda_13.0.r13.0/compiler.36424714_0"
        /*0030*/ 	.string	"-arch sm_100 -m 64 "



//--------------------- .note.nv.cuinfo           --------------------------
	.section	.note.nv.cuinfo,"",@"SHT_NOTE"
	.sectionflags	@"SHF_NOTE_NV_CUINFO"
        /*0018*/ 	.short	0x0002
        /*001a*/ 	.short	0x0064
        /*001c*/ 	.short	0x0082
	.zero		2


//--------------------- .nv.info                  --------------------------
	.section	.nv.info,"",@"SHT_CUDA_INFO"
	.align	4


	//----- nvinfo : EIATTR_REGCOUNT
	.align		4
        /*0000*/ 	.byte	0x04, 0x2f
        /*0002*/ 	.short	(.L_1 - .L_0)
	.align		4
.L_0:
        /*0004*/ 	.word	index@(_Z15matrixAddKernelPiS_S_i)
        /*0008*/ 	.word	0x0000000c


	//----- nvinfo : EIATTR_FRAME_SIZE
	.align		4
.L_1:
        /*000c*/ 	.byte	0x04, 0x11
        /*000e*/ 	.short	(.L_3 - .L_2)
	.align		4
.L_2:
        /*0010*/ 	.word	index@(_Z15matrixAddKernelPiS_S_i)
        /*0014*/ 	.word	0x00000000


	//----- nvinfo : EIATTR_MIN_STACK_SIZE
	.align		4
.L_3:
        /*0018*/ 	.byte	0x04, 0x12
        /*001a*/ 	.short	(.L_5 - .L_4)
	.align		4
.L_4:
        /*001c*/ 	.word	index@(_Z15matrixAddKernelPiS_S_i)
        /*0020*/ 	.word	0x00000000
.L_5:


//--------------------- .nv.compat                --------------------------
	.section	.nv.compat,"",@"SHT_CUDA_COMPAT_INFO"
	.align	4
        /*0000*/ 	.byte	0x02, 0x09, 0x00, 0x00, 0x02, 0x02, 0x01, 0x00, 0x02, 0x05, 0x05, 0x00, 0x03, 0x07, 0x01, 0x01
        /*0010*/ 	.byte	0x02, 0x03, 0x00, 0x00, 0x02, 0x06, 0x01, 0x00, 0x04, 0x0b, 0x08, 0x00, 0x09, 0x00, 0x00, 0x00
        /*0020*/ 	.byte	0x00, 0x00, 0x00, 0x00


//--------------------- .nv.info._Z15matrixAddKernelPiS_S_i --------------------------
	.section	.nv.info._Z15matrixAddKernelPiS_S_i,"",@"SHT_CUDA_INFO"
	.sectionflags	@""
	.align	4


	//----- nvinfo : EIATTR_CUDA_API_VERSION
	.align		4
        /*0000*/ 	.byte	0x04, 0x37
        /*0002*/ 	.short	(.L_7 - .L_6)
.L_6:
        /*0004*/ 	.word	0x00000082


	//----- nvinfo : EIATTR_KPARAM_INFO
	.align		4
.L_7:
        /*0008*/ 	.byte	0x04, 0x17
        /*000a*/ 	.short	(.L_9 - .L_8)
.L_8:
        /*000c*/ 	.word	0x00000000
        /*0010*/ 	.short	0x0003
        /*0012*/ 	.short	0x0018
        /*0014*/ 	.byte	0x00, 0xf0, 0x11, 0x00


	//----- nvinfo : EIATTR_KPARAM_INFO
	.align		4
.L_9:
        /*0018*/ 	.byte	0x04, 0x17
        /*001a*/ 	.short	(.L_11 - .L_10)
.L_10:
        /*001c*/ 	.word	0x00000000
        /*0020*/ 	.short	0x0002
        /*0022*/ 	.short	0x0010
        /*0024*/ 	.byte	0x00, 0xf5, 0x21, 0x00


	//----- nvinfo : EIATTR_KPARAM_INFO
	.align		4
.L_11:
        /*0028*/ 	.byte	0x04, 0x17
        /*002a*/ 	.short	(.L_13 - .L_12)
.L_12:
        /*002c*/ 	.word	0x00000000
        /*0030*/ 	.short	0x0001
        /*0032*/ 	.short	0x0008
        /*0034*/ 	.byte	0x00, 0xf5, 0x21, 0x00


	//----- nvinfo : EIATTR_KPARAM_INFO
	.align		4
.L_13:
        /*0038*/ 	.byte	0x04, 0x17
        /*003a*/ 	.short	(.L_15 - .L_14)
.L_14:
        /*003c*/ 	.word	0x00000000
        /*0040*/ 	.short	0x0000
        /*0042*/ 	.short	0x0000
        /*0044*/ 	.byte	0x00, 0xf5, 0x21, 0x00


	//----- nvinfo : EIATTR_SPARSE_MMA_MASK
	.align		4
.L_15:
        /*0048*/ 	.byte	0x03, 0x50
        /*004a*/ 	.short	0x0000


	//----- nvinfo : EIATTR_MAXREG_COUNT
	.align		4
        /*004c*/ 	.byte	0x03, 0x1b
        /*004e*/ 	.short	0x00ff


	//----- nvinfo : EIATTR_MERCURY_ISA_VERSION
	.align		4
        /*0050*/ 	.byte	0x03, 0x5f
        /*0052*/ 	.short	0x0101


	//----- nvinfo : EIATTR_VRC_CTA_INIT_COUNT
	.align		4
        /*0054*/ 	.byte	0x02, 0x4a
	.zero		1
	.zero		1


	//----- nvinfo : EIATTR_EXIT_INSTR_OFFSETS
	.align		4
        /*0058*/ 	.byte	0x04, 0x1c
        /*005a*/ 	.short	(.L_17 - .L_16)


	//   ....[0]....
.L_16:
        /*005c*/ 	.word	0x000000d0


	//   ....[1]....
        /*0060*/ 	.word	0x00000190


	//----- nvinfo : EIATTR_CBANK_PARAM_SIZE
	.align		4
.L_17:
        /*0064*/ 	.byte	0x03, 0x19
        /*0066*/ 	.short	0x001c


	//----- nvinfo : EIATTR_PARAM_CBANK
	.align		4
        /*0068*/ 	.byte	0x04, 0x0a
        /*006a*/ 	.short	(.L_19 - .L_18)
	.align		4
.L_18:
        /*006c*/ 	.word	index@(.nv.constant0._Z15matrixAddKernelPiS_S_i)
        /*0070*/ 	.short	0x0380
        /*0072*/ 	.short	0x001c


	//----- nvinfo : EIATTR_SW_WAR
	.align		4
.L_19:
        /*0074*/ 	.byte	0x04, 0x36
        /*0076*/ 	.short	(.L_21 - .L_20)
.L_20:
        /*0078*/ 	.word	0x00000008
.L_21:


//--------------------- .nv.callgraph             --------------------------
	.section	.nv.callgraph,"",@"SHT_CUDA_CALLGRAPH"
	.align	4
	.sectionentsize	8
	.align		4
        /*0000*/ 	.word	0x00000000
	.align		4
        /*0004*/ 	.word	0xffffffff
	.align		4
        /*0008*/ 	.word	0x00000000
	.align		4
        /*000c*/ 	.word	0xfffffffe
	.align		4
        /*0010*/ 	.word	0x00000000
	.align		4
        /*0014*/ 	.word	0xfffffffd
	.align		4
        /*0018*/ 	.word	0x00000000
	.align		4
        /*001c*/ 	.word	0xfffffffc


//--------------------- .text._Z15matrixAddKernelPiS_S_i --------------------------
	.section	.text._Z15matrixAddKernelPiS_S_i,"ax",@progbits
	.align	128
        .global         _Z15matrixAddKernelPiS_S_i
        .type           _Z15matrixAddKernelPiS_S_i,@function
        .size           _Z15matrixAddKernelPiS_S_i,(.L_x_1 - _Z15matrixAddKernelPiS_S_i)
        .other          _Z15matrixAddKernelPiS_S_i,@"STO_CUDA_ENTRY STV_DEFAULT"
_Z15matrixAddKernelPiS_S_i:
.text._Z15matrixAddKernelPiS_S_i:
[----:B------:R-:W-:Y:S01]  /*0000*/  LDC R1, c[0x0][0x37c] ;  /* 0x0000df00ff017b82 */ /* 0x000fe20000000800 */
[----:B------:R-:W0:Y:S01]  /*0010*/  S2R R0, SR_TID.X ;  /* 0x0000000000007919 */ /* 0x000e220000002100 */
[----:B------:R-:W0:Y:S01]  /*0020*/  LDCU UR4, c[0x0][0x360] ;  /* 0x00006c00ff0477ac */ /* 0x000e220008000800 */
[----:B------:R-:W0:Y:S01]  /*0030*/  S2R R3, SR_CTAID.X ;  /* 0x0000000000037919 */ /* 0x000e220000002500 */
[----:B------:R-:W1:Y:S01]  /*0040*/  LDCU UR5, c[0x0][0x364] ;  /* 0x00006c80ff0577ac */ /* 0x000e620008000800 */
[----:B------:R-:W1:Y:S01]  /*0050*/  S2R R2, SR_TID.Y ;  /* 0x0000000000027919 */ /* 0x000e620000002200 */
[----:B------:R-:W2:Y:S01]  /*0060*/  LDCU UR6, c[0x0][0x398] ;  /* 0x00007300ff0677ac */ /* 0x000ea20008000800 */
[----:B------:R-:W1:Y:S01]  /*0070*/  S2R R5, SR_CTAID.Y ;  /* 0x0000000000057919 */ /* 0x000e620000002600 */
[----:B0-----:R-:W-:Y:S02]  /*0080*/  IMAD R0, R3, UR4, R0 ;  /* 0x0000000403007c24 */ /* 0x001fe4000f8e0200 */
[----:B-1----:R-:W-:-:S04]  /*0090*/  IMAD R3, R5, UR5, R2 ;  /* 0x0000000505037c24 */ /* 0x002fc8000f8e0202 */
[----:B--2---:R-:W-:Y:S01]  /*00a0*/  IMAD R9, R3, UR6, R0 ;  /* 0x0000000603097c24 */ /* 0x004fe2000f8e0200 */
[----:B------:R-:W-:-:S04]  /*00b0*/  VIMNMX R2, PT, PT, R0, R3, !PT ;  /* 0x0000000300027248 */ /* 0x000fc80007fe0100 */
[----:B------:R-:W-:-:S13]  /*00c0*/  ISETP.GE.AND P0, PT, R2, UR6, PT ;  /* 0x0000000602007c0c */ /* 0x000fda000bf06270 */
[----:B------:R-:W-:Y:S05]  /*00d0*/  @P0 EXIT ;  /* 0x000000000000094d */ /* 0x000fea0003800000 */
[----:B------:R-:W0:Y:S01]  /*00e0*/  LDC.64 R2, c[0x0][0x380] ;  /* 0x0000e000ff027b82 */ /* 0x000e220000000a00 */
[----:B------:R-:W1:Y:S07]  /*00f0*/  LDCU.64 UR4, c[0x0][0x358] ;  /* 0x00006b00ff0477ac */ /* 0x000e6e0008000a00 */
[----:B------:R-:W2:Y:S08]  /*0100*/  LDC.64 R4, c[0x0][0x388] ;  /* 0x0000e200ff047b82 */ /* 0x000eb00000000a00 */
[----:B------:R-:W3:Y:S01]  /*0110*/  LDC.64 R6, c[0x0][0x390] ;  /* 0x0000e400ff067b82 */ /* 0x000ee20000000a00 */
[----:B0-----:R-:W-:-:S06]  /*0120*/  IMAD.WIDE R2, R9, 0x4, R2 ;  /* 0x0000000409027825 */ /* 0x001fcc00078e0202 */
[----:B-1----:R-:W4:Y:S01]  /*0130*/  LDG.E R2, desc[UR4][R2.64] ;  /* 0x0000000402027981 */ /* 0x002f22000c1e1900 */
[----:B--2---:R-:W-:-:S06]  /*0140*/  IMAD.WIDE R4, R9, 0x4, R4 ;  /* 0x0000000409047825 */ /* 0x004fcc00078e0204 */
[----:B------:R-:W4:Y:S01]  /*0150*/  LDG.E R5, desc[UR4][R4.64] ;  /* 0x0000000404057981 */ /* 0x000f22000c1e1900 */
[----:B---3--:R-:W-:Y:S01]  /*0160*/  IMAD.WIDE R6, R9, 0x4, R6 ;  /* 0x0000000409067825 */ /* 0x008fe200078e0206 */
[----:B----4-:R-:W-:-:S05]  /*0170*/  IADD3 R9, PT, PT, R2, R5, RZ ;  /* 0x0000000502097210 */ /* 0x010fca0007ffe0ff */
[----:B------:R-:W-:Y:S01]  /*0180*/  STG.E desc[UR4][R6.64], R9 ;  /* 0x0000000906007986 */ /* 0x000fe2000c101904 */
[----:B------:R-:W-:Y:S05]  /*0190*/  EXIT ;  /* 0x000000000000794d */ /* 0x000fea0003800000 */
.L_x_0:
[----:B------:R-:W-:-:S00]  /*01a0*/  BRA `(.L_x_0) ;  /* 0xfffffffc00fc7947 */ /* 0x000fc0000383ffff */
[----:B------:R-:W-:-:S00]  /*01b0*/  NOP ;  /* 0x0000000000007918 */ /* 0x000fc00000000000 */
        /* <DEDUP_REMOVED lines=12> */
.L_x_1:


//--------------------- .nv.shared.reserved.0     --------------------------
	.section	.nv.shared.reserved.0,"aw",@nobits
	.weak		__nv_reservedSMEM_offset_0_alias
	.size		__nv_reservedSMEM_offset_0_alias, 0, 64
	.other		__nv_reservedSMEM_offset_0_alias,@"STO_CUDA_RESERVED_SHARED STV_DEFAULT"
__nv_reservedSMEM_offset_0_alias:
	.zero		0
	.zero		64


//--------------------- .nv.constant0._Z15matrixAddKernelPiS_S_i --------------------------
	.section	.nv.constant0._Z15matrixAddKernelPiS_S_i,"a",@progbits
	.sectionflags	@""
	.align	4
.nv.constant0._Z15matrixAddKernelPiS_S_i:
	.zero		924


//--------------------- SYMBOLS --------------------------

	.type		.nv.reservedSmem.offset0,@object
	.size		.nv.reservedSmem.offset0,0x4
